	.headerflags	@"EF_CUDA_TEXMODE_UNIFIED EF_CUDA_64BIT_ADDRESS EF_CUDA_ACCELERATORS EF_CUDA_SM90 EF_CUDA_VIRTUAL_SM(EF_CUDA_SM90)"
	.elftype	@"ET_EXEC"


//--------------------- .nv.info                  --------------------------
	.section	.nv.info,"",@"SHT_CUDA_INFO"
	.align	4


	//----- nvinfo : EIATTR_REGCOUNT
	.align		4
        /*0000*/ 	.byte	0x04, 0x2f
        /*0002*/ 	.short	(.L_1 - .L_0)
	.align		4
.L_0:
        /*0004*/ 	.word	index@(triton_poi_fused_max_pool2d_with_indices_3)
        /*0008*/ 	.word	0x00000020


	//----- nvinfo : EIATTR_MIN_STACK_SIZE
	.align		4
.L_1:
        /*000c*/ 	.byte	0x04, 0x12
        /*000e*/ 	.short	(.L_3 - .L_2)
	.align		4
.L_2:
        /*0010*/ 	.word	index@(triton_poi_fused_max_pool2d_with_indices_3)
        /*0014*/ 	.word	0x00000000


	//----- nvinfo : EIATTR_FRAME_SIZE
	.align		4
.L_3:
        /*0018*/ 	.byte	0x04, 0x11
        /*001a*/ 	.short	(.L_5 - .L_4)
	.align		4
.L_4:
        /*001c*/ 	.word	index@(triton_poi_fused_max_pool2d_with_indices_3)
        /*0020*/ 	.word	0x00000000


	//----- nvinfo : EIATTR_MIN_STACK_SIZE
	.align		4
.L_5:
        /*0024*/ 	.byte	0x04, 0x12
        /*0026*/ 	.short	(.L_7 - .L_6)
	.align		4
.L_6:
        /*0028*/ 	.word	index@(triton_poi_fused_max_pool2d_with_indices_3)
        /*002c*/ 	.word	0x00000000
.L_7:


//--------------------- .nv.info.triton_poi_fused_max_pool2d_with_indices_3 --------------------------
	.section	.nv.info.triton_poi_fused_max_pool2d_with_indices_3,"",@"SHT_CUDA_INFO"
	.sectionflags	@""
	.align	4


	//----- nvinfo : EIATTR_CUDA_API_VERSION
	.align		4
        /*0000*/ 	.byte	0x04, 0x37
        /*0002*/ 	.short	(.L_9 - .L_8)
.L_8:
        /*0004*/ 	.word	0x0000007c


	//----- nvinfo : EIATTR_KPARAM_INFO
	.align		4
.L_9:
        /*0008*/ 	.byte	0x04, 0x17
        /*000a*/ 	.short	(.L_11 - .L_10)
.L_10:
        /*000c*/ 	.word	0x00000000
        /*0010*/ 	.short	0x0004
        /*0012*/ 	.short	0x001c
        /*0014*/ 	.byte	0x00, 0xf0, 0x11, 0x00


	//----- nvinfo : EIATTR_KPARAM_INFO
	.align		4
.L_11:
        /*0018*/ 	.byte	0x04, 0x17
        /*001a*/ 	.short	(.L_13 - .L_12)
.L_12:
        /*001c*/ 	.word	0x00000000
        /*0020*/ 	.short	0x0003
        /*0022*/ 	.short	0x0018
        /*0024*/ 	.byte	0x00, 0xf0, 0x11, 0x00


	//----- nvinfo : EIATTR_KPARAM_INFO
	.align		4
.L_13:
        /*0028*/ 	.byte	0x04, 0x17
        /*002a*/ 	.short	(.L_15 - .L_14)
.L_14:
        /*002c*/ 	.word	0x00000000
        /*0030*/ 	.short	0x0002
        /*0032*/ 	.short	0x0010
        /*0034*/ 	.byte	0x00, 0xf4, 0x21, 0x00


	//----- nvinfo : EIATTR_KPARAM_INFO
	.align		4
.L_15:
        /*0038*/ 	.byte	0x04, 0x17
        /*003a*/ 	.short	(.L_17 - .L_16)
.L_16:
        /*003c*/ 	.word	0x00000000
        /*0040*/ 	.short	0x0001
        /*0042*/ 	.short	0x0008
        /*0044*/ 	.byte	0x00, 0xf4, 0x21, 0x00


	//----- nvinfo : EIATTR_KPARAM_INFO
	.align		4
.L_17:
        /*0048*/ 	.byte	0x04, 0x17
        /*004a*/ 	.short	(.L_19 - .L_18)
.L_18:
        /*004c*/ 	.word	0x00000000
        /*0050*/ 	.short	0x0000
        /*0052*/ 	.short	0x0000
        /*0054*/ 	.byte	0x00, 0xf4, 0x21, 0x00


	//----- nvinfo : EIATTR_SPARSE_MMA_MASK
	.align		4
.L_19:
        /*0058*/ 	.byte	0x03, 0x50
        /*005a*/ 	.short	0x0000


	//----- nvinfo : EIATTR_MAXREG_COUNT
	.align		4
        /*005c*/ 	.byte	0x03, 0x1b
        /*005e*/ 	.short	0x00ff


	//----- nvinfo : EIATTR_EXIT_INSTR_OFFSETS
	.align		4
        /*0060*/ 	.byte	0x04, 0x1c
        /*0062*/ 	.short	(.L_21 - .L_20)


	//   ....[0]....
.L_20:
        /*0064*/ 	.word	0x00000de0


	//   ....[1]....
        /*0068*/ 	.word	0x00000e10


	//----- nvinfo : EIATTR_REQNTID
	.align		4
.L_21:
        /*006c*/ 	.byte	0x04, 0x10
        /*006e*/ 	.short	(.L_23 - .L_22)
.L_22:
        /*0070*/ 	.word	0x00000080
        /*0074*/ 	.word	0x00000001
        /*0078*/ 	.word	0x00000001


	//----- nvinfo : EIATTR_CBANK_PARAM_SIZE
	.align		4
.L_23:
        /*007c*/ 	.byte	0x03, 0x19
        /*007e*/ 	.short	0x0020


	//----- nvinfo : EIATTR_PARAM_CBANK
	.align		4
        /*0080*/ 	.byte	0x04, 0x0a
        /*0082*/ 	.short	(.L_25 - .L_24)
	.align		4
.L_24:
        /*0084*/ 	.word	index@(.nv.constant0.triton_poi_fused_max_pool2d_with_indices_3)
        /*0088*/ 	.short	0x0210
        /*008a*/ 	.short	0x0020


	//----- nvinfo : EIATTR_SW_WAR
	.align		4
.L_25:
        /*008c*/ 	.byte	0x04, 0x36
        /*008e*/ 	.short	(.L_27 - .L_26)
.L_26:
        /*0090*/ 	.word	0x00000008
.L_27:


//--------------------- .nv.callgraph             --------------------------
	.section	.nv.callgraph,"",@"SHT_CUDA_CALLGRAPH"
	.align	4
	.sectionentsize	8
	.align		4
        /*0000*/ 	.word	0x00000000
	.align		4
        /*0004*/ 	.word	0xffffffff
	.align		4
        /*0008*/ 	.word	0x00000000
	.align		4
        /*000c*/ 	.word	0xfffffffe
	.align		4
        /*0010*/ 	.word	0x00000000
	.align		4
        /*0014*/ 	.word	0xfffffffd
	.align		4
        /*0018*/ 	.word	0x00000000
	.align		4
        /*001c*/ 	.word	0xfffffffc


//--------------------- .text.triton_poi_fused_max_pool2d_with_indices_3 --------------------------
	.section	.text.triton_poi_fused_max_pool2d_with_indices_3,"ax",@progbits
	.sectionflags	@"SHF_BARRIERS=1"
	.align	128
        .global         triton_poi_fused_max_pool2d_with_indices_3
        .type           triton_poi_fused_max_pool2d_with_indices_3,@function
        .size           triton_poi_fused_max_pool2d_with_indices_3,(.L_x_1 - triton_poi_fused_max_pool2d_with_indices_3)
        .other          triton_poi_fused_max_pool2d_with_indices_3,@"STO_CUDA_ENTRY STV_DEFAULT"
triton_poi_fused_max_pool2d_with_indices_3:
.text.triton_poi_fused_max_pool2d_with_indices_3:
[----:B------:R-:W0:Y:S01]  /*0000*/  LDC R1, c[0x0][0x28] ;  /* 0x00000a00ff017b82 */ /* 0x000e220000000800 */
[----:B------:R-:W1:Y:S01]  /*0010*/  S2R R13, SR_CTAID.X ;  /* 0x00000000000d7919 */ /* 0x000e620000002500 */
[----:B------:R-:W-:-:S06]  /*0020*/  IMAD.MOV.U32 R12, RZ, RZ, RZ ;  /* 0x000000ffff0c7224 */ /* 0x000fcc00078e00ff */
[----:B------:R-:W2:Y:S01]  /*0030*/  LDC.64 R14, c[0x0][0x210] ;  /* 0x00008400ff0e7b82 */ /* 0x000ea20000000a00 */
[----:B------:R-:W-:Y:S01]  /*0040*/  IMAD.MOV.U32 R21, RZ, RZ, RZ ;  /* 0x000000ffff157224 */ /* 0x000fe200078e00ff */
[----:B------:R-:W3:Y:S01]  /*0050*/  S2R R20, SR_TID.X ;  /* 0x0000000000147919 */ /* 0x000ee20000002100 */
[----:B------:R-:W-:Y:S01]  /*0060*/  IMAD.MOV.U32 R24, RZ, RZ, RZ ;  /* 0x000000ffff187224 */ /* 0x000fe200078e00ff */
[----:B------:R-:W-:Y:S01]  /*0070*/  ULDC.64 UR6, c[0x0][0x208] ;  /* 0x0000820000067ab9 */ /* 0x000fe20000000a00 */
[----:B------:R-:W4:Y:S01]  /*0080*/  S2R R22, SR_CTAID.Y ;  /* 0x0000000000167919 */ /* 0x000f220000002600 */
[----:B------:R-:W-:Y:S01]  /*0090*/  CS2R R10, SRZ ;  /* 0x00000000000a7805 */ /* 0x000fe2000001ff00 */
[----:B------:R-:W-:Y:S02]  /*00a0*/  IMAD.MOV.U32 R9, RZ, RZ, RZ ;  /* 0x000000ffff097224 */ /* 0x000fe400078e00ff */
[----:B------:R-:W-:Y:S02]  /*00b0*/  IMAD.MOV.U32 R27, RZ, RZ, RZ ;  /* 0x000000ffff1b7224 */ /* 0x000fe400078e00ff */
[----:B------:R-:W-:Y:S01]  /*00c0*/  IMAD.MOV.U32 R7, RZ, RZ, RZ ;  /* 0x000000ffff077224 */ /* 0x000fe200078e00ff */
[----:B------:R-:W5:Y:S01]  /*00d0*/  S2UR UR5, SR_CgaCtaId ;  /* 0x00000000000579c3 */ /* 0x000f620000008800 */
[----:B------:R-:W-:Y:S01]  /*00e0*/  UMOV UR4, 0x400 ;  /* 0x0000040000047882 */ /* 0x000fe20000000000 */
[----:B------:R-:W-:Y:S01]  /*00f0*/  ULDC.64 UR8, c[0x0][0x220] ;  /* 0x0000880000087ab9 */ /* 0x000fe20000000a00 */
[C---:B-1----:R-:W-:Y:S01]  /*0100*/  IMAD.HI R0, R13.reuse, -0x6db6db6d, R12 ;  /* 0x924924930d007827 */ /* 0x042fe200078e020c */
[----:B------:R-:W-:-:S02]  /*0110*/  ISETP.GE.AND P1, PT, R13, 0x31, PT ;  /* 0x000000310d00780c */ /* 0x000fc40003f26270 */
[----:B---3--:R-:W-:Y:S02]  /*0120*/  LOP3.LUT R19, R20, 0x7f, RZ, 0xc0, !PT ;  /* 0x0000007f14137812 */ /* 0x008fe400078ec0ff */
[----:B------:R-:W-:Y:S02]  /*0130*/  SHF.R.U32.HI R3, RZ, 0x1f, R0 ;  /* 0x0000001fff037819 */ /* 0x000fe40000011600 */
[----:B----4-:R-:W-:Y:S02]  /*0140*/  PRMT R19, R19, 0x6540, R22 ;  /* 0x0000654013137816 */ /* 0x010fe40000000016 */
[----:B------:R-:W-:Y:S02]  /*0150*/  LEA.HI.SX32 R3, R0, R3, 0x1e ;  /* 0x0000000300037211 */ /* 0x000fe400078ff2ff */
[----:B------:R-:W-:Y:S02]  /*0160*/  ISETP.LT.AND P0, PT, R19, 0xc0, !P1 ;  /* 0x000000c01300780c */ /* 0x000fe40004f01270 */
[----:B------:R-:W-:Y:S01]  /*0170*/  P2R R23, PR, RZ, 0x2 ;  /* 0x00000002ff177803 */ /* 0x000fe20000000000 */
[----:B------:R-:W-:-:S04]  /*0180*/  IMAD R0, R3, -0x7, R13 ;  /* 0xfffffff903007824 */ /* 0x000fc800078e020d */
[----:B------:R-:W-:-:S04]  /*0190*/  IMAD R0, R3, 0xf, R0 ;  /* 0x0000000f03007824 */ /* 0x000fc800078e0200 */
[----:B------:R-:W-:-:S04]  /*01a0*/  IMAD.SHL.U32 R26, R0, 0x2, RZ ;  /* 0x00000002001a7824 */ /* 0x000fc800078e00ff */
[----:B------:R-:W-:Y:S02]  /*01b0*/  VIADD R8, R26, 0x1 ;  /* 0x000000011a087836 */ /* 0x000fe40000000000 */
[C---:B------:R-:W-:Y:S02]  /*01c0*/  IMAD R29, R19.reuse, 0xe1, R26 ;  /* 0x000000e1131d7824 */ /* 0x040fe400078e021a */
[----:B------:R-:W-:Y:S02]  /*01d0*/  IMAD R3, R19, 0xe1, R8 ;  /* 0x000000e113037824 */ /* 0x000fe400078e0208 */
[----:B--2---:R-:W-:-:S04]  /*01e0*/  IMAD.WIDE R28, R29, 0x4, R14 ;  /* 0x000000041d1c7825 */ /* 0x004fc800078e020e */
[----:B------:R-:W-:Y:S01]  /*01f0*/  VIADD R18, R26, 0x2 ;  /* 0x000000021a127836 */ /* 0x000fe20000000000 */
[----:B------:R-:W2:Y:S01]  /*0200*/  @P0 LDG.E.EL R24, desc[UR6][R28.64] ;  /* 0x000000061c180981 */ /* 0x000ea2000c2e1900 */
[----:B------:R-:W-:-:S04]  /*0210*/  IMAD.WIDE R2, R3, 0x4, R14 ;  /* 0x0000000403027825 */ /* 0x000fc800078e020e */
[----:B------:R-:W-:Y:S01]  /*0220*/  IMAD R17, R19, 0xe1, R18 ;  /* 0x000000e113117824 */ /* 0x000fe200078e0212 */
[----:B------:R1:W2:Y:S01]  /*0230*/  @P0 LDG.E.EL R21, desc[UR6][R2.64] ;  /* 0x0000000602150981 */ /* 0x0002a2000c2e1900 */
[----:B------:R-:W-:Y:S02]  /*0240*/  VIADD R6, R26, 0xf ;  /* 0x0000000f1a067836 */ /* 0x000fe40000000000 */
[----:B------:R-:W-:-:S04]  /*0250*/  IMAD.WIDE R16, R17, 0x4, R14 ;  /* 0x0000000411107825 */ /* 0x000fc800078e020e */
[----:B------:R-:W-:Y:S01]  /*0260*/  IMAD R5, R19, 0xe1, R6 ;  /* 0x000000e113057824 */ /* 0x000fe200078e0206 */
[----:B------:R3:W4:Y:S01]  /*0270*/  @P0 LDG.E.EL R12, desc[UR6][R16.64] ;  /* 0x00000006100c0981 */ /* 0x000722000c2e1900 */
[----:B------:R-:W-:Y:S02]  /*0280*/  VIADD R4, R26, 0x10 ;  /* 0x000000101a047836 */ /* 0x000fe40000000000 */
[----:B-1----:R-:W-:-:S04]  /*0290*/  IMAD.WIDE R2, R5, 0x4, R14 ;  /* 0x0000000405027825 */ /* 0x002fc800078e020e */
[----:B------:R-:W-:Y:S01]  /*02a0*/  IMAD R29, R19, 0xe1, R4 ;  /* 0x000000e1131d7824 */ /* 0x000fe200078e0204 */
[----:B------:R1:W5:Y:S01]  /*02b0*/  @P0 LDG.E.EL R11, desc[UR6][R2.64] ;  /* 0x00000006020b0981 */ /* 0x000362000c2e1900 */
[----:B------:R-:W-:Y:S02]  /*02c0*/  VIADD R0, R26, 0x11 ;  /* 0x000000111a007836 */ /* 0x000fe40000000000 */
[----:B------:R-:W-:-:S04]  /*02d0*/  IMAD.WIDE R28, R29, 0x4, R14 ;  /* 0x000000041d1c7825 */ /* 0x000fc800078e020e */
[C---:B------:R-:W-:Y:S01]  /*02e0*/  IMAD R5, R19.reuse, 0xe1, R0 ;  /* 0x000000e113057824 */ /* 0x040fe200078e0200 */
[----:B------:R1:W5:Y:S01]  /*02f0*/  @P0 LDG.E.EL R10, desc[UR6][R28.64] ;  /* 0x000000061c0a0981 */ /* 0x000362000c2e1900 */
[----:B------:R-:W-:Y:S02]  /*0300*/  LOP3.LUT R25, R19, 0x80, RZ, 0xfc, !PT ;  /* 0x0000008013197812 */ /* 0x000fe400078efcff */
[----:B---3--:R-:W-:Y:S02]  /*0310*/  IMAD.WIDE R16, R5, 0x4, R14 ;  /* 0x0000000405107825 */ /* 0x008fe400078e020e */
[----:B------:R-:W-:-:S03]  /*0320*/  ISETP.LT.AND P1, PT, R25, 0xc0, !P1 ;  /* 0x000000c01900780c */ /* 0x000fc60004f21270 */
[----:B------:R3:W5:Y:S01]  /*0330*/  @P0 LDG.E.EL R9, desc[UR6][R16.64] ;  /* 0x0000000610090981 */ /* 0x000762000c2e1900 */
[C---:B-1----:R-:W-:Y:S02]  /*0340*/  IMAD R3, R25.reuse, 0xe1, R26 ;  /* 0x000000e119037824 */ /* 0x042fe400078e021a */
[----:B------:R-:W-:Y:S02]  /*0350*/  IMAD R5, R25, 0xe1, R8 ;  /* 0x000000e119057824 */ /* 0x000fe400078e0208 */
[----:B------:R-:W-:Y:S02]  /*0360*/  IMAD.MOV.U32 R8, RZ, RZ, RZ ;  /* 0x000000ffff087224 */ /* 0x000fe400078e00ff */
[----:B------:R-:W-:-:S04]  /*0370*/  IMAD.WIDE R2, R3, 0x4, R14 ;  /* 0x0000000403027825 */ /* 0x000fc800078e020e */
[----:B0-----:R-:W-:Y:S01]  /*0380*/  IMAD.WIDE R28, R5, 0x4, R14 ;  /* 0x00000004051c7825 */ /* 0x001fe200078e020e */
[----:B------:R-:W5:Y:S03]  /*0390*/  @P1 LDG.E.EL R27, desc[UR6][R2.64] ;  /* 0x00000006021b1981 */ /* 0x000f66000c2e1900 */
[C---:B------:R-:W-:Y:S01]  /*03a0*/  IMAD R5, R25.reuse, 0xe1, R18 ;  /* 0x000000e119057824 */ /* 0x040fe200078e0212 */
[----:B------:R0:W5:Y:S01]  /*03b0*/  @P1 LDG.E.EL R8, desc[UR6][R28.64] ;  /* 0x000000061c081981 */ /* 0x000162000c2e1900 */
[----:B------:R-:W-:Y:S02]  /*03c0*/  IMAD R18, R25, 0xe1, R4 ;  /* 0x000000e119127824 */ /* 0x000fe400078e0204 */
[----:B---3--:R-:W-:-:S04]  /*03d0*/  IMAD.WIDE R16, R5, 0x4, R14 ;  /* 0x0000000405107825 */ /* 0x008fc800078e020e */
[C---:B------:R-:W-:Y:S01]  /*03e0*/  IMAD R5, R25.reuse, 0xe1, R6 ;  /* 0x000000e119057824 */ /* 0x040fe200078e0206 */
[----:B------:R1:W3:Y:S01]  /*03f0*/  @P1 LDG.E.EL R7, desc[UR6][R16.64] ;  /* 0x0000000610071981 */ /* 0x0002e2000c2e1900 */
[----:B------:R-:W-:Y:S02]  /*0400*/  IMAD R0, R25, 0xe1, R0 ;  /* 0x000000e119007824 */ /* 0x000fe400078e0200 */
[----:B0-----:R-:W-:-:S04]  /*0410*/  IMAD.WIDE R28, R18, 0x4, R14 ;  /* 0x00000004121c7825 */ /* 0x001fc800078e020e */
[----:B------:R-:W-:Y:S01]  /*0420*/  IMAD.WIDE R2, R5, 0x4, R14 ;  /* 0x0000000405027825 */ /* 0x000fe200078e020e */
[----:B------:R-:W-:-:S03]  /*0430*/  CS2R R4, SRZ ;  /* 0x0000000000047805 */ /* 0x000fc6000001ff00 */
[----:B------:R-:W-:Y:S02]  /*0440*/  VIADD R18, R26, 0x1e ;  /* 0x0000001e1a127836 */ /* 0x000fe40000000000 */
[----:B------:R-:W-:Y:S01]  /*0450*/  IMAD.MOV.U32 R6, RZ, RZ, RZ ;  /* 0x000000ffff067224 */ /* 0x000fe200078e00ff */
[----:B------:R0:W3:Y:S01]  /*0460*/  @P1 LDG.E.EL R5, desc[UR6][R28.64] ;  /* 0x000000061c051981 */ /* 0x0000e2000c2e1900 */
[----:B-1----:R-:W-:-:S04]  /*0470*/  IMAD.WIDE R16, R0, 0x4, R14 ;  /* 0x0000000400107825 */ /* 0x002fc800078e020e */
[C---:B------:R-:W-:Y:S01]  /*0480*/  IMAD R0, R19.reuse, 0xe1, R18 ;  /* 0x000000e113007824 */ /* 0x040fe200078e0212 */
[----:B------:R1:W3:Y:S01]  /*0490*/  @P1 LDG.E.EL R6, desc[UR6][R2.64] ;  /* 0x0000000602061981 */ /* 0x0002e2000c2e1900 */
[----:B------:R-:W-:Y:S02]  /*04a0*/  VIADD R26, R26, 0x1f ;  /* 0x0000001f1a1a7836 */ /* 0x000fe40000000000 */
[----:B0-----:R-:W-:Y:S01]  /*04b0*/  IMAD.WIDE R28, R0, 0x4, R14 ;  /* 0x00000004001c7825 */ /* 0x001fe200078e020e */
[----:B------:R0:W3:Y:S03]  /*04c0*/  @P1 LDG.E.EL R4, desc[UR6][R16.64] ;  /* 0x0000000610041981 */ /* 0x0000e6000c2e1900 */
[----:B------:R-:W-:Y:S01]  /*04d0*/  IMAD R0, R19, 0xe1, R26 ;  /* 0x000000e113007824 */ /* 0x000fe200078e021a */
[----:B-1----:R-:W-:-:S03]  /*04e0*/  CS2R R2, SRZ ;  /* 0x0000000000027805 */ /* 0x002fc6000001ff00 */
[----:B0-----:R-:W-:-:S03]  /*04f0*/  IMAD.WIDE R16, R0, 0x4, R14 ;  /* 0x0000000400107825 */ /* 0x001fc600078e020e */
[----:B------:R-:W3:Y:S04]  /*0500*/  @P0 LDG.E.EL R2, desc[UR6][R28.64] ;  /* 0x000000061c020981 */ /* 0x000ee8000c2e1900 */
[----:B------:R0:W3:Y:S02]  /*0510*/  @P0 LDG.E.EL R3, desc[UR6][R16.64] ;  /* 0x0000000610030981 */ /* 0x0000e4000c2e1900 */
[----:B0-----:R-:W-:Y:S02]  /*0520*/  IMAD.MOV.U32 R16, RZ, RZ, RZ ;  /* 0x000000ffff107224 */ /* 0x001fe400078e00ff */
[----:B------:R-:W-:Y:S02]  /*0530*/  IMAD.MOV.U32 R17, RZ, RZ, R13 ;  /* 0x000000ffff117224 */ /* 0x000fe400078e000d */
[----:B------:R-:W-:-:S05]  /*0540*/  IMAD.HI R0, R13, -0x6db6db6d, R16 ;  /* 0x924924930d007827 */ /* 0x000fca00078e0210 */
[----:B------:R-:W-:-:S04]  /*0550*/  SHF.R.U32.HI R17, RZ, 0x1f, R0 ;  /* 0x0000001fff117819 */ /* 0x000fc80000011600 */
[----:B------:R-:W-:-:S05]  /*0560*/  LEA.HI.SX32 R0, R0, R17, 0x1e ;  /* 0x0000001100007211 */ /* 0x000fca00078ff2ff */
[----:B------:R-:W-:-:S04]  /*0570*/  IMAD R17, R0, -0x7, R13 ;  /* 0xfffffff900117824 */ /* 0x000fc800078e020d */
[----:B------:R-:W-:-:S04]  /*0580*/  IMAD R0, R0, 0xf, R17 ;  /* 0x0000000f00007824 */ /* 0x000fc800078e0211 */
[----:B------:R-:W-:-:S04]  /*0590*/  IMAD.SHL.U32 R0, R0, 0x2, RZ ;  /* 0x0000000200007824 */ /* 0x000fc800078e00ff */
[----:B------:R-:W-:-:S04]  /*05a0*/  VIADD R28, R0, 0x20 ;  /* 0x00000020001c7836 */ /* 0x000fc80000000000 */
[----:B------:R-:W-:Y:S02]  /*05b0*/  IMAD R19, R19, 0xe1, R28 ;  /* 0x000000e113137824 */ /* 0x000fe400078e021c */
[----:B------:R-:W-:Y:S02]  /*05c0*/  IMAD.MOV.U32 R0, RZ, RZ, RZ ;  /* 0x000000ffff007224 */ /* 0x000fe400078e00ff */
[----:B------:R-:W-:-:S05]  /*05d0*/  IMAD.WIDE R16, R19, 0x4, R14 ;  /* 0x0000000413107825 */ /* 0x000fca00078e020e */
[----:B------:R0:W3:Y:S01]  /*05e0*/  @P0 LDG.E.EL R0, desc[UR6][R16.64] ;  /* 0x0000000610000981 */ /* 0x0000e2000c2e1900 */
[----:B------:R-:W-:Y:S02]  /*05f0*/  IMAD R19, R25, 0xe1, R18 ;  /* 0x000000e119137824 */ /* 0x000fe400078e0212 */
[----:B------:R-:W-:Y:S02]  /*0600*/  IMAD.MOV.U32 R29, RZ, RZ, RZ ;  /* 0x000000ffff1d7224 */ /* 0x000fe400078e00ff */
[----:B------:R-:W-:-:S05]  /*0610*/  IMAD.WIDE R18, R19, 0x4, R14 ;  /* 0x0000000413127825 */ /* 0x000fca00078e020e */
[----:B------:R-:W3:Y:S01]  /*0620*/  @P1 LDG.E.EL R29, desc[UR6][R18.64] ;  /* 0x00000006121d1981 */ /* 0x000ee2000c2e1900 */
[----:B0-----:R-:W-:Y:S02]  /*0630*/  IMAD R17, R25, 0xe1, R26 ;  /* 0x000000e119117824 */ /* 0x001fe400078e021a */
[----:B------:R-:W-:Y:S02]  /*0640*/  IMAD.MOV.U32 R26, RZ, RZ, RZ ;  /* 0x000000ffff1a7224 */ /* 0x000fe400078e00ff */
[----:B------:R-:W-:-:S05]  /*0650*/  IMAD.WIDE R16, R17, 0x4, R14 ;  /* 0x0000000411107825 */ /* 0x000fca00078e020e */
[----:B------:R0:W3:Y:S01]  /*0660*/  @P1 LDG.E.EL R26, desc[UR6][R16.64] ;  /* 0x00000006101a1981 */ /* 0x0000e2000c2e1900 */
[----:B------:R-:W-:-:S04]  /*0670*/  IMAD R25, R25, 0xe1, R28 ;  /* 0x000000e119197824 */ /* 0x000fc800078e021c */
[----:B------:R-:W-:-:S04]  /*0680*/  IMAD.WIDE R14, R25, 0x4, R14 ;  /* 0x00000004190e7825 */ /* 0x000fc800078e020e */
[----:B------:R-:W-:-:S06]  /*0690*/  IMAD.MOV.U32 R25, RZ, RZ, RZ ;  /* 0x000000ffff197224 */ /* 0x000fcc00078e00ff */
[----:B------:R1:W3:Y:S01]  /*06a0*/  @P1 LDG.E.EL R25, desc[UR6][R14.64] ;  /* 0x000000060e191981 */ /* 0x0002e2000c2e1900 */
[C---:B--2---:R-:W-:Y:S02]  /*06b0*/  FSETP.GT.AND P2, PT, R21.reuse, R24, PT ;  /* 0x000000181500720b */ /* 0x044fe40003f44000 */
[----:B------:R-:W-:Y:S02]  /*06c0*/  FSETP.NAN.AND P0, PT, R21, R21, PT ;  /* 0x000000151500720b */ /* 0x000fe40003f08000 */
[----:B----4-:R-:W-:-:S09]  /*06d0*/  FSETP.NAN.AND P1, PT, R12, R12, PT ;  /* 0x0000000c0c00720b */ /* 0x010fd20003f28000 */
[----:B------:R-:W-:Y:S02]  /*06e0*/  @!P2 FSEL R21, R21, R24, P0 ;  /* 0x000000181515a208 */ /* 0x000fe40000000000 */
[----:B-----5:R-:W-:Y:S02]  /*06f0*/  FSETP.NAN.AND P3, PT, R11, R11, PT ;  /* 0x0000000b0b00720b */ /* 0x020fe40003f68000 */
[----:B------:R-:W-:Y:S02]  /*0700*/  FSETP.GEU.AND P0, PT, R21, R12, PT ;  /* 0x0000000c1500720b */ /* 0x000fe40003f0e000 */
[----:B0-----:R-:W-:Y:S02]  /*0710*/  P2R R16, PR, RZ, 0x4 ;  /* 0x00000004ff107803 */ /* 0x001fe40000000000 */
[----:B------:R-:W-:Y:S02]  /*0720*/  @!P1 FSEL R12, R12, R21, !P0 ;  /* 0x000000150c0c9208 */ /* 0x000fe40004000000 */
[----:B------:R-:W-:-:S02]  /*0730*/  FSETP.NAN.AND P2, PT, R10, R10, PT ;  /* 0x0000000a0a00720b */ /* 0x000fc40003f48000 */
[----:B------:R-:W-:-:S04]  /*0740*/  FSETP.GEU.AND P4, PT, R12, R11, PT ;  /* 0x0000000b0c00720b */ /* 0x000fc80003f8e000 */
[----:B------:R-:W-:Y:S02]  /*0750*/  @!P3 FSEL R11, R11, R12, !P4 ;  /* 0x0000000c0b0bb208 */ /* 0x000fe40006000000 */
[----:B-1----:R-:W-:Y:S02]  /*0760*/  P2R R14, PR, RZ, 0x10 ;  /* 0x00000010ff0e7803 */ /* 0x002fe40000000000 */
[----:B------:R-:W-:Y:S02]  /*0770*/  FSETP.NAN.AND P1, PT, R9, R9, PT ;  /* 0x000000090900720b */ /* 0x000fe40003f28000 */
[----:B------:R-:W-:Y:S02]  /*0780*/  FSETP.GEU.AND P4, PT, R11, R10, PT ;  /* 0x0000000a0b00720b */ /* 0x000fe40003f8e000 */
[----:B------:R-:W-:Y:S02]  /*0790*/  P2R R15, PR, RZ, 0x1 ;  /* 0x00000001ff0f7803 */ /* 0x000fe40000000000 */
[----:B------:R-:W-:-:S02]  /*07a0*/  ISETP.NE.AND P0, PT, R16, RZ, PT ;  /* 0x000000ff1000720c */ /* 0x000fc40003f05270 */
[----:B------:R-:W-:Y:S02]  /*07b0*/  @!P2 FSEL R10, R10, R11, !P4 ;  /* 0x0000000b0a0aa208 */ /* 0x000fe40006000000 */
[----:B------:R-:W-:Y:S02]  /*07c0*/  P2R R16, PR, RZ, 0x1 ;  /* 0x00000001ff107803 */ /* 0x000fe40000000000 */
[----:B------:R-:W-:-:S04]  /*07d0*/  FSETP.GEU.AND P0, PT, R10, R9, PT ;  /* 0x000000090a00720b */ /* 0x000fc80003f0e000 */
[----:B------:R-:W-:Y:S02]  /*07e0*/  @!P1 FSEL R9, R9, R10, !P0 ;  /* 0x0000000a09099208 */ /* 0x000fe40004000000 */
[C---:B------:R-:W-:Y:S02]  /*07f0*/  FSETP.GT.AND P1, PT, R8.reuse, R27, PT ;  /* 0x0000001b0800720b */ /* 0x040fe40003f24000 */
[----:B------:R-:W-:Y:S02]  /*0800*/  FSETP.NAN.AND P2, PT, R8, R8, PT ;  /* 0x000000080800720b */ /* 0x000fe40003f48000 */
[----:B---3--:R-:W-:Y:S02]  /*0810*/  FSETP.NAN.AND P3, PT, R7, R7, PT ;  /* 0x000000070700720b */ /* 0x008fe40003f68000 */
[----:B------:R-:W-:-:S07]  /*0820*/  P2R R12, PR, RZ, 0x10 ;  /* 0x00000010ff0c7803 */ /* 0x000fce0000000000 */
[----:B------:R-:W-:-:S04]  /*0830*/  @!P1 FSEL R8, R8, R27, P2 ;  /* 0x0000001b08089208 */ /* 0x000fc80001000000 */
[----:B------:R-:W-:Y:S02]  /*0840*/  FSETP.GEU.AND P2, PT, R8, R7, PT ;  /* 0x000000070800720b */ /* 0x000fe40003f4e000 */
[----:B------:R-:W-:Y:S02]  /*0850*/  FSETP.NAN.AND P4, PT, R6, R6, PT ;  /* 0x000000060600720b */ /* 0x000fe40003f88000 */
[----:B------:R-:W-:Y:S02]  /*0860*/  @!P3 FSEL R7, R7, R8, !P2 ;  /* 0x000000080707b208 */ /* 0x000fe40005000000 */
[----:B------:R-:W-:Y:S02]  /*0870*/  FSETP.NAN.AND P5, PT, R5, R5, PT ;  /* 0x000000050500720b */ /* 0x000fe40003fa8000 */
[----:B------:R-:W-:-:S07]  /*0880*/  FSETP.GEU.AND P3, PT, R7, R6, PT ;  /* 0x000000060700720b */ /* 0x000fce0003f6e000 */
[----:B------:R-:W-:-:S04]  /*0890*/  @!P4 FSEL R6, R6, R7, !P3 ;  /* 0x000000070606c208 */ /* 0x000fc80005800000 */
[----:B------:R-:W-:-:S04]  /*08a0*/  FSETP.GEU.AND P4, PT, R6, R5, PT ;  /* 0x000000050600720b */ /* 0x000fc80003f8e000 */
[----:B------:R-:W-:Y:S02]  /*08b0*/  @!P5 FSEL R5, R5, R6, !P4 ;  /* 0x000000060505d208 */ /* 0x000fe40006000000 */
[----:B------:R-:W-:Y:S02]  /*08c0*/  FSETP.NAN.AND P5, PT, R4, R4, PT ;  /* 0x000000040400720b */ /* 0x000fe40003fa8000 */
[----:B------:R-:W-:Y:S02]  /*08d0*/  FSETP.NAN.AND P6, PT, R2, R2, PT ;  /* 0x000000020200720b */ /* 0x000fe40003fc8000 */
[----:B------:R-:W-:Y:S02]  /*08e0*/  P2R R11, PR, RZ, 0x1 ;  /* 0x00000001ff0b7803 */ /* 0x000fe40000000000 */
[----:B------:R-:W-:-:S04]  /*08f0*/  FSETP.GEU.AND P0, PT, R5, R4, PT ;  /* 0x000000040500720b */ /* 0x000fc80003f0e000 */
[----:B------:R-:W-:-:S03]  /*0900*/  P2R R7, PR, RZ, 0x1 ;  /* 0x00000001ff077803 */ /* 0x000fc60000000000 */
[----:B------:R-:W-:Y:S02]  /*0910*/  @!P5 FSEL R4, R4, R5, !P0 ;  /* 0x000000050404d208 */ /* 0x000fe40004000000 */
[----:B------:R-:W-:Y:S02]  /*0920*/  FSETP.NAN.AND P0, PT, R3, R3, PT ;  /* 0x000000030300720b */ /* 0x000fe40003f08000 */
[----:B------:R-:W-:-:S04]  /*0930*/  FSETP.GEU.AND P5, PT, R9, R2, PT ;  /* 0x000000020900720b */ /* 0x000fc80003fae000 */
[----:B------:R-:W-:-:S04]  /*0940*/  @!P6 FSEL R2, R2, R9, !P5 ;  /* 0x000000090202e208 */ /* 0x000fc80006800000 */
[----:B------:R-:W-:-:S04]  /*0950*/  FSETP.GEU.AND P6, PT, R2, R3, PT ;  /* 0x000000030200720b */ /* 0x000fc80003fce000 */
[----:B------:R-:W-:Y:S02]  /*0960*/  @!P0 FSEL R3, R3, R2, !P6 ;  /* 0x0000000203038208 */ /* 0x000fe40007000000 */
[----:B------:R-:W-:-:S04]  /*0970*/  ISETP.NE.AND P0, PT, R16, RZ, PT ;  /* 0x000000ff1000720c */ /* 0x000fc80003f05270 */
[----:B------:R-:W-:Y:S02]  /*0980*/  SEL R2, RZ, 0x1, !P0 ;  /* 0x00000001ff027807 */ /* 0x000fe40004000000 */
[----:B------:R-:W-:Y:S02]  /*0990*/  SEL R5, RZ, 0x1, !P1 ;  /* 0x00000001ff057807 */ /* 0x000fe40004800000 */
[-C--:B------:R-:W-:Y:S02]  /*09a0*/  FSETP.NAN.AND P0, PT, R0, R0.reuse, PT ;  /* 0x000000000000720b */ /* 0x080fe40003f08000 */
[----:B------:R-:W-:-:S11]  /*09b0*/  FSETP.GEU.AND P1, PT, R3, R0, PT ;  /* 0x000000000300720b */ /* 0x000fd60003f2e000 */
[----:B------:R-:W-:Y:S02]  /*09c0*/  @!P0 SEL R0, R0, R3, !P1 ;  /* 0x0000000300008207 */ /* 0x000fe40004800000 */
[----:B------:R-:W-:-:S04]  /*09d0*/  ISETP.NE.AND P0, PT, R15, RZ, PT ;  /* 0x000000ff0f00720c */ /* 0x000fc80003f05270 */
[----:B------:R-:W-:Y:S02]  /*09e0*/  SEL R2, R2, 0x2, P0 ;  /* 0x0000000202027807 */ /* 0x000fe40000000000 */
[-C--:B------:R-:W-:Y:S02]  /*09f0*/  FSETP.NAN.AND P0, PT, R29, R29.reuse, PT ;  /* 0x0000001d1d00720b */ /* 0x080fe40003f08000 */
[----:B------:R-:W-:Y:S02]  /*0a00*/  SEL R5, R5, 0x2, P2 ;  /* 0x0000000205057807 */ /* 0x000fe40001000000 */
[----:B------:R-:W-:Y:S02]  /*0a10*/  FSETP.GEU.AND P2, PT, R4, R29, PT ;  /* 0x0000001d0400720b */ /* 0x000fe40003f4e000 */
[----:B------:R-:W-:Y:S02]  /*0a20*/  SEL R5, R5, 0x3, P3 ;  /* 0x0000000305057807 */ /* 0x000fe40001800000 */
[----:B------:R-:W-:-:S05]  /*0a30*/  FSETP.NAN.AND P3, PT, R26, R26, PT ;  /* 0x0000001a1a00720b */ /* 0x000fca0003f68000 */
[----:B------:R-:W-:Y:S02]  /*0a40*/  @!P0 FSEL R29, R29, R4, !P2 ;  /* 0x000000041d1d8208 */ /* 0x000fe40005000000 */
[----:B------:R-:W-:-:S04]  /*0a50*/  ISETP.NE.AND P0, PT, R14, RZ, PT ;  /* 0x000000ff0e00720c */ /* 0x000fc80003f05270 */
[----:B------:R-:W-:Y:S02]  /*0a60*/  SEL R2, R2, 0x3, P0 ;  /* 0x0000000302027807 */ /* 0x000fe40000000000 */
[----:B------:R-:W-:Y:S02]  /*0a70*/  FSETP.GEU.AND P0, PT, R29, R26, PT ;  /* 0x0000001a1d00720b */ /* 0x000fe40003f0e000 */
[----:B------:R-:W-:Y:S02]  /*0a80*/  P2R R6, PR, RZ, 0x20 ;  /* 0x00000020ff067803 */ /* 0x000fe40000000000 */
[----:B------:R-:W-:Y:S02]  /*0a90*/  ISETP.NE.AND P5, PT, R7, RZ, PT ;  /* 0x000000ff0700720c */ /* 0x000fe40003fa5270 */
[----:B------:R-:W-:Y:S02]  /*0aa0*/  @!P3 FSEL R26, R26, R29, !P0 ;  /* 0x0000001d1a1ab208 */ /* 0x000fe40004000000 */
[----:B------:R-:W-:-:S02]  /*0ab0*/  ISETP.NE.AND P3, PT, R12, RZ, PT ;  /* 0x000000ff0c00720c */ /* 0x000fc40003f65270 */
[----:B------:R-:W-:Y:S02]  /*0ac0*/  P2R R7, PR, RZ, 0x20 ;  /* 0x00000020ff077803 */ /* 0x000fe40000000000 */
[----:B------:R-:W-:Y:S02]  /*0ad0*/  ISETP.NE.AND P5, PT, R11, RZ, PT ;  /* 0x000000ff0b00720c */ /* 0x000fe40003fa5270 */
[----:B------:R-:W-:Y:S02]  /*0ae0*/  SEL R2, R2, 0x4, P3 ;  /* 0x0000000402027807 */ /* 0x000fe40001800000 */
[----:B------:R-:W-:Y:S02]  /*0af0*/  SEL R5, R5, 0x4, P4 ;  /* 0x0000000405057807 */ /* 0x000fe40002000000 */
[----:B------:R-:W-:Y:S02]  /*0b00*/  SEL R10, R2, 0x5, P5 ;  /* 0x00000005020a7807 */ /* 0x000fe40002800000 */
[----:B------:R-:W-:-:S04]  /*0b10*/  ISETP.NE.AND P5, PT, R7, RZ, PT ;  /* 0x000000ff0700720c */ /* 0x000fc80003fa5270 */
[----:B------:R-:W-:Y:S02]  /*0b20*/  SEL R12, R5, 0x5, P5 ;  /* 0x00000005050c7807 */ /* 0x000fe40002800000 */
[----:B------:R-:W-:Y:S02]  /*0b30*/  ISETP.NE.AND P5, PT, R6, RZ, PT ;  /* 0x000000ff0600720c */ /* 0x000fe40003fa5270 */
[CC--:B------:R-:W-:Y:S01]  /*0b40*/  FSETP.NAN.AND P3, PT, R25.reuse, R25.reuse, PT ;  /* 0x000000191900720b */ /* 0x0c0fe20003f68000 */
[----:B------:R-:W0:Y:S01]  /*0b50*/  S2R R6, SR_TID.X ;  /* 0x0000000000067919 */ /* 0x000e220000002100 */
[----:B------:R-:W-:Y:S01]  /*0b60*/  UPRMT UR4, UR5, 0x654, UR4 ;  /* 0x0000065405047896 */ /* 0x000fe20008000004 */
[----:B------:R-:W-:Y:S01]  /*0b70*/  FSETP.GEU.AND P4, PT, R26, R25, PT ;  /* 0x000000191a00720b */ /* 0x000fe20003f8e000 */
[----:B------:R-:W-:Y:S01]  /*0b80*/  IMAD.SHL.U32 R7, R20, 0x2, RZ ;  /* 0x0000000214077824 */ /* 0x000fe200078e00ff */
[----:B------:R-:W1:Y:S08]  /*0b90*/  LDC.64 R4, c[0x0][0x218] ;  /* 0x00008600ff047b82 */ /* 0x000e700000000a00 */
[----:B------:R-:W-:-:S02]  /*0ba0*/  @!P3 SEL R25, R25, R26, !P4 ;  /* 0x0000001a1919b207 */ /* 0x000fc40006000000 */
[----:B0-----:R-:W-:-:S04]  /*0bb0*/  LOP3.LUT R6, R6, 0x7f, RZ, 0xc0, !PT ;  /* 0x0000007f06067812 */ /* 0x001fc800078ec0ff */
[----:B------:R-:W-:-:S05]  /*0bc0*/  LEA R14, R6, UR4, 0x2 ;  /* 0x00000004060e7c11 */ /* 0x000fca000f8e10ff */
[----:B------:R0:W-:Y:S04]  /*0bd0*/  STS [R14], R0 ;  /* 0x000000000e007388 */ /* 0x0001e80000000800 */
[----:B------:R-:W-:Y:S01]  /*0be0*/  STS [R14+0x200], R25 ;  /* 0x000200190e007388 */ /* 0x000fe20000000800 */
[----:B------:R-:W-:-:S04]  /*0bf0*/  LOP3.LUT R7, R7, 0xfe, RZ, 0xc0, !PT ;  /* 0x000000fe07077812 */ /* 0x000fc800078ec0ff */
[C---:B------:R-:W-:Y:S01]  /*0c00*/  LEA R2, R7.reuse, UR4, 0x2 ;  /* 0x0000000407027c11 */ /* 0x040fe2000f8e10ff */
[----:B------:R-:W-:Y:S01]  /*0c10*/  BAR.SYNC.DEFER_BLOCKING 0x0 ;  /* 0x0000000000007b1d */ /* 0x000fe20000010000 */
[----:B------:R-:W-:-:S05]  /*0c20*/  PRMT R22, R7, 0x6540, R22 ;  /* 0x0000654007167816 */ /* 0x000fca0000000016 */
[----:B------:R-:W-:Y:S01]  /*0c30*/  IMAD.HI R8, R22, 0x2aaaaaab, RZ ;  /* 0x2aaaaaab16087827 */ /* 0x000fe200078e02ff */
[----:B------:R-:W2:Y:S04]  /*0c40*/  LDS.64 R2, [R2] ;  /* 0x0000000002027984 */ /* 0x000ea80000000a00 */
[----:B------:R-:W-:-:S04]  /*0c50*/  SHF.R.U32.HI R9, RZ, 0x1f, R8 ;  /* 0x0000001fff097819 */ /* 0x000fc80000011608 */
[----:B------:R-:W-:Y:S02]  /*0c60*/  LEA.HI.SX32 R9, R8, R9, 0x1d ;  /* 0x0000000908097211 */ /* 0x000fe400078feaff */
[----:B------:R-:W-:-:S03]  /*0c70*/  ISETP.NE.AND P3, PT, R23, RZ, PT ;  /* 0x000000ff1700720c */ /* 0x000fc60003f65270 */
[----:B------:R-:W-:Y:S01]  /*0c80*/  IMAD R11, R9, -0x30, R22 ;  /* 0xffffffd0090b7824 */ /* 0x000fe200078e0216 */
[----:B------:R-:W-:Y:S02]  /*0c90*/  SEL R12, R12, 0x6, P2 ;  /* 0x000000060c0c7807 */ /* 0x000fe40001000000 */
[----:B------:R-:W-:Y:S01]  /*0ca0*/  ISETP.LT.AND P2, PT, R22, 0xc0, !P3 ;  /* 0x000000c01600780c */ /* 0x000fe20005f41270 */
[----:B0-----:R-:W-:-:S04]  /*0cb0*/  IMAD R0, R13, 0x30, R11 ;  /* 0x000000300d007824 */ /* 0x001fc800078e020b */
[----:B------:R-:W-:-:S04]  /*0cc0*/  IMAD R9, R9, 0x930, R0 ;  /* 0x0000093009097824 */ /* 0x000fc800078e0200 */
[----:B-1----:R-:W-:Y:S01]  /*0cd0*/  IMAD.WIDE R4, R9, 0x4, R4 ;  /* 0x0000000409047825 */ /* 0x002fe200078e0204 */
[----:B------:R-:W-:Y:S02]  /*0ce0*/  SEL R10, R10, 0x6, P5 ;  /* 0x000000060a0a7807 */ /* 0x000fe40002800000 */
[----:B------:R-:W-:Y:S02]  /*0cf0*/  SEL R12, R12, 0x7, P0 ;  /* 0x000000070c0c7807 */ /* 0x000fe40000000000 */
[----:B------:R-:W-:Y:S01]  /*0d00*/  SEL R10, R10, 0x7, P6 ;  /* 0x000000070a0a7807 */ /* 0x000fe20003000000 */
[----:B--2---:R0:W-:Y:S03]  /*0d10*/  @P2 STG.E.64 desc[UR6][R4.64], R2 ;  /* 0x0000000204002986 */ /* 0x0041e6000c101b06 */
[----:B------:R-:W-:Y:S02]  /*0d20*/  SEL R10, R10, 0x8, P1 ;  /* 0x000000080a0a7807 */ /* 0x000fe40000800000 */
[----:B------:R-:W-:-:S02]  /*0d30*/  SEL R12, R12, 0x8, P4 ;  /* 0x000000080c0c7807 */ /* 0x000fc40002000000 */
[----:B------:R-:W-:Y:S02]  /*0d40*/  PRMT R10, R10, 0x8880, RZ ;  /* 0x000088800a0a7816 */ /* 0x000fe400000000ff */
[----:B------:R-:W-:Y:S02]  /*0d50*/  PRMT R12, R12, 0x8880, RZ ;  /* 0x000088800c0c7816 */ /* 0x000fe400000000ff */
[----:B------:R-:W-:Y:S01]  /*0d60*/  PRMT R11, R10, 0x7710, RZ ;  /* 0x000077100a0b7816 */ /* 0x000fe200000000ff */
[----:B------:R-:W-:Y:S01]  /*0d70*/  BAR.SYNC.DEFER_BLOCKING 0x0 ;  /* 0x0000000000007b1d */ /* 0x000fe20000010000 */
[----:B------:R-:W-:Y:S02]  /*0d80*/  PRMT R13, R12, 0x7710, RZ ;  /* 0x000077100c0d7816 */ /* 0x000fe400000000ff */
[----:B------:R-:W-:-:S03]  /*0d90*/  IADD3 R8, P0, R9, UR8, RZ ;  /* 0x0000000809087c10 */ /* 0x000fc6000ff1e0ff */
[----:B------:R0:W-:Y:S04]  /*0da0*/  STS.U8 [R6+UR4], R11 ;  /* 0x0000000b06007988 */ /* 0x0001e80008000004 */
[----:B------:R0:W-:Y:S01]  /*0db0*/  STS.U8 [R6+UR4+0x80], R13 ;  /* 0x0000800d06007988 */ /* 0x0001e20008000004 */
[----:B------:R-:W-:Y:S01]  /*0dc0*/  LEA.HI.X.SX32 R9, R9, UR9, 0x1, P0 ;  /* 0x0000000909097c11 */ /* 0x000fe200080f0eff */
[----:B------:R-:W-:Y:S06]  /*0dd0*/  BAR.SYNC.DEFER_BLOCKING 0x0 ;  /* 0x0000000000007b1d */ /* 0x000fec0000010000 */
[----:B0-----:R-:W-:Y:S05]  /*0de0*/  @!P2 EXIT ;  /* 0x000000000000a94d */ /* 0x001fea0003800000 */
[----:B------:R-:W0:Y:S04]  /*0df0*/  LDS.U16 R7, [R7+UR4] ;  /* 0x0000000407077984 */ /* 0x000e280008000400 */
[----:B0-----:R-:W-:Y:S01]  /*0e00*/  STG.E.U16 desc[UR6][R8.64], R7 ;  /* 0x0000000708007986 */ /* 0x001fe2000c101506 */
[----:B------:R-:W-:Y:S05]  /*0e10*/  EXIT ;  /* 0x000000000000794d */ /* 0x000fea0003800000 */
.L_x_0:
[----:B------:R-:W-:-:S00]  /*0e20*/  BRA `(.L_x_0) ;  /* 0xfffffffc00fc7947 */ /* 0x000fc0000383ffff */
[----:B------:R-:W-:-:S00]  /*0e30*/  NOP ;  /* 0x0000000000007918 */ /* 0x000fc00000000000 */
        /* <DEDUP_REMOVED lines=12> */
.L_x_1:


//--------------------- .nv.shared.triton_poi_fused_max_pool2d_with_indices_3 --------------------------
	.section	.nv.shared.triton_poi_fused_max_pool2d_with_indices_3,"aw",@nobits
	.sectionflags	@""
	.align	16
	.zero		1024


//--------------------- .nv.constant0.triton_poi_fused_max_pool2d_with_indices_3 --------------------------
	.section	.nv.constant0.triton_poi_fused_max_pool2d_with_indices_3,"a",@progbits
	.sectionflags	@""
	.align	4
.nv.constant0.triton_poi_fused_max_pool2d_with_indices_3:
	.zero		560
